	.headerflags	@"EF_CUDA_TEXMODE_UNIFIED EF_CUDA_64BIT_ADDRESS EF_CUDA_ACCELERATORS EF_CUDA_SM90 EF_CUDA_VIRTUAL_SM(EF_CUDA_SM90)"
	.elftype	@"ET_EXEC"


//--------------------- .nv.info                  --------------------------
	.section	.nv.info,"",@"SHT_CUDA_INFO"
	.align	4


	//----- nvinfo : EIATTR_REGCOUNT
	.align		4
        /*0000*/ 	.byte	0x04, 0x2f
        /*0002*/ 	.short	(.L_3 - .L_2)
	.align		4
.L_2:
        /*0004*/ 	.word	index@(triton_poi_fused__native_batch_norm_legit_no_training_convolution_20)
        /*0008*/ 	.word	0x00000020


	//----- nvinfo : EIATTR_MIN_STACK_SIZE
	.align		4
.L_3:
        /*000c*/ 	.byte	0x04, 0x12
        /*000e*/ 	.short	(.L_5 - .L_4)
	.align		4
.L_4:
        /*0010*/ 	.word	index@(triton_poi_fused__native_batch_norm_legit_no_training_convolution_20)
        /*0014*/ 	.word	0x00000000


	//----- nvinfo : EIATTR_FRAME_SIZE
	.align		4
.L_5:
        /*0018*/ 	.byte	0x04, 0x11
        /*001a*/ 	.short	(.L_7 - .L_6)
	.align		4
.L_6:
        /*001c*/ 	.word	index@(triton_poi_fused__native_batch_norm_legit_no_training_convolution_20)
        /*0020*/ 	.word	0x00000000


	//----- nvinfo : EIATTR_MIN_STACK_SIZE
	.align		4
.L_7:
        /*0024*/ 	.byte	0x04, 0x12
        /*0026*/ 	.short	(.L_9 - .L_8)
	.align		4
.L_8:
        /*0028*/ 	.word	index@(triton_poi_fused__native_batch_norm_legit_no_training_convolution_20)
        /*002c*/ 	.word	0x00000000
.L_9:


//--------------------- .nv.info.triton_poi_fused__native_batch_norm_legit_no_training_convolution_20 --------------------------
	.section	.nv.info.triton_poi_fused__native_batch_norm_legit_no_training_convolution_20,"",@"SHT_CUDA_INFO"
	.sectionflags	@""
	.align	4


	//----- nvinfo : EIATTR_CUDA_API_VERSION
	.align		4
        /*0000*/ 	.byte	0x04, 0x37
        /*0002*/ 	.short	(.L_11 - .L_10)
.L_10:
        /*0004*/ 	.word	0x0000007c


	//----- nvinfo : EIATTR_KPARAM_INFO
	.align		4
.L_11:
        /*0008*/ 	.byte	0x04, 0x17
        /*000a*/ 	.short	(.L_13 - .L_12)
.L_12:
        /*000c*/ 	.word	0x00000000
        /*0010*/ 	.short	0x0007
        /*0012*/ 	.short	0x0038
        /*0014*/ 	.byte	0x00, 0xf0, 0x11, 0x00


	//----- nvinfo : EIATTR_KPARAM_INFO
	.align		4
.L_13:
        /*0018*/ 	.byte	0x04, 0x17
        /*001a*/ 	.short	(.L_15 - .L_14)
.L_14:
        /*001c*/ 	.word	0x00000000
        /*0020*/ 	.short	0x0006
        /*0022*/ 	.short	0x0030
        /*0024*/ 	.byte	0x00, 0xf4, 0x21, 0x00


	//----- nvinfo : EIATTR_KPARAM_INFO
	.align		4
.L_15:
        /*0028*/ 	.byte	0x04, 0x17
        /*002a*/ 	.short	(.L_17 - .L_16)
.L_16:
        /*002c*/ 	.word	0x00000000
        /*0030*/ 	.short	0x0005
        /*0032*/ 	.short	0x0028
        /*0034*/ 	.byte	0x00, 0xf4, 0x21, 0x00


	//----- nvinfo : EIATTR_KPARAM_INFO
	.align		4
.L_17:
        /*0038*/ 	.byte	0x04, 0x17
        /*003a*/ 	.short	(.L_19 - .L_18)
.L_18:
        /*003c*/ 	.word	0x00000000
        /*0040*/ 	.short	0x0004
        /*0042*/ 	.short	0x0020
        /*0044*/ 	.byte	0x00, 0xf4, 0x21, 0x00


	//----- nvinfo : EIATTR_KPARAM_INFO
	.align		4
.L_19:
        /*0048*/ 	.byte	0x04, 0x17
        /*004a*/ 	.short	(.L_21 - .L_20)
.L_20:
        /*004c*/ 	.word	0x00000000
        /*0050*/ 	.short	0x0003
        /*0052*/ 	.short	0x0018
        /*0054*/ 	.byte	0x00, 0xf4, 0x21, 0x00


	//----- nvinfo : EIATTR_KPARAM_INFO
	.align		4
.L_21:
        /*0058*/ 	.byte	0x04, 0x17
        /*005a*/ 	.short	(.L_23 - .L_22)
.L_22:
        /*005c*/ 	.word	0x00000000
        /*0060*/ 	.short	0x0002
        /*0062*/ 	.short	0x0010
        /*0064*/ 	.byte	0x00, 0xf4, 0x21, 0x00


	//----- nvinfo : EIATTR_KPARAM_INFO
	.align		4
.L_23:
        /*0068*/ 	.byte	0x04, 0x17
        /*006a*/ 	.short	(.L_25 - .L_24)
.L_24:
        /*006c*/ 	.word	0x00000000
        /*0070*/ 	.short	0x0001
        /*0072*/ 	.short	0x0008
        /*0074*/ 	.byte	0x00, 0xf4, 0x21, 0x00


	//----- nvinfo : EIATTR_KPARAM_INFO
	.align		4
.L_25:
        /*0078*/ 	.byte	0x04, 0x17
        /*007a*/ 	.short	(.L_27 - .L_26)
.L_26:
        /*007c*/ 	.word	0x00000000
        /*0080*/ 	.short	0x0000
        /*0082*/ 	.short	0x0000
        /*0084*/ 	.byte	0x00, 0xf4, 0x21, 0x00


	//----- nvinfo : EIATTR_SPARSE_MMA_MASK
	.align		4
.L_27:
        /*0088*/ 	.byte	0x03, 0x50
        /*008a*/ 	.short	0x0000


	//----- nvinfo : EIATTR_MAXREG_COUNT
	.align		4
        /*008c*/ 	.byte	0x03, 0x1b
        /*008e*/ 	.short	0x00ff


	//----- nvinfo : EIATTR_EXIT_INSTR_OFFSETS
	.align		4
        /*0090*/ 	.byte	0x04, 0x1c
        /*0092*/ 	.short	(.L_29 - .L_28)


	//   ....[0]....
.L_28:
        /*0094*/ 	.word	0x00000750


	//----- nvinfo : EIATTR_REQNTID
	.align		4
.L_29:
        /*0098*/ 	.byte	0x04, 0x10
        /*009a*/ 	.short	(.L_31 - .L_30)
.L_30:
        /*009c*/ 	.word	0x00000080
        /*00a0*/ 	.word	0x00000001
        /*00a4*/ 	.word	0x00000001


	//----- nvinfo : EIATTR_CBANK_PARAM_SIZE
	.align		4
.L_31:
        /*00a8*/ 	.byte	0x03, 0x19
        /*00aa*/ 	.short	0x003c


	//----- nvinfo : EIATTR_PARAM_CBANK
	.align		4
        /*00ac*/ 	.byte	0x04, 0x0a
        /*00ae*/ 	.short	(.L_33 - .L_32)
	.align		4
.L_32:
        /*00b0*/ 	.word	index@(.nv.constant0.triton_poi_fused__native_batch_norm_legit_no_training_convolution_20)
        /*00b4*/ 	.short	0x0210
        /*00b6*/ 	.short	0x003c


	//----- nvinfo : EIATTR_SW_WAR
	.align		4
.L_33:
        /*00b8*/ 	.byte	0x04, 0x36
        /*00ba*/ 	.short	(.L_35 - .L_34)
.L_34:
        /*00bc*/ 	.word	0x00000008
.L_35:


//--------------------- .nv.callgraph             --------------------------
	.section	.nv.callgraph,"",@"SHT_CUDA_CALLGRAPH"
	.align	4
	.sectionentsize	8
	.align		4
        /*0000*/ 	.word	0x00000000
	.align		4
        /*0004*/ 	.word	0xffffffff
	.align		4
        /*0008*/ 	.word	0x00000000
	.align		4
        /*000c*/ 	.word	0xfffffffe
	.align		4
        /*0010*/ 	.word	0x00000000
	.align		4
        /*0014*/ 	.word	0xfffffffd
	.align		4
        /*0018*/ 	.word	0x00000000
	.align		4
        /*001c*/ 	.word	0xfffffffc


//--------------------- .nv.constant4             --------------------------
	.section	.nv.constant4,"a",@progbits
	.align	8
	.align		8
.nv.constant4:
        /*0000*/ 	.dword	_$_str
	.align		8
        /*0008*/ 	.dword	_$_str_$_2


//--------------------- .text.triton_poi_fused__native_batch_norm_legit_no_training_convolution_20 --------------------------
	.section	.text.triton_poi_fused__native_batch_norm_legit_no_training_convolution_20,"ax",@progbits
	.align	128
        .global         triton_poi_fused__native_batch_norm_legit_no_training_convolution_20
        .type           triton_poi_fused__native_batch_norm_legit_no_training_convolution_20,@function
        .size           triton_poi_fused__native_batch_norm_legit_no_training_convolution_20,(.L_x_1 - triton_poi_fused__native_batch_norm_legit_no_training_convolution_20)
        .other          triton_poi_fused__native_batch_norm_legit_no_training_convolution_20,@"STO_CUDA_ENTRY STV_DEFAULT"
triton_poi_fused__native_batch_norm_legit_no_training_convolution_20:
.text.triton_poi_fused__native_batch_norm_legit_no_training_convolution_20:
[----:B------:R-:W-:Y:S01]  /*0000*/  LDC R1, c[0x0][0x28] ;  /* 0x00000a00ff017b82 */ /* 0x000fe20000000800 */
[----:B------:R-:W1:Y:S07]  /*0010*/  S2R R0, SR_TID.X ;  /* 0x0000000000007919 */ /* 0x000e6e0000002100 */
[----:B------:R-:W2:Y:S01]  /*0020*/  LDC.64 R8, c[0x0][0x228] ;  /* 0x00008a00ff087b82 */ /* 0x000ea20000000a00 */
[----:B------:R-:W-:Y:S01]  /*0030*/  ULDC.64 UR4, c[0x0][0x208] ;  /* 0x0000820000047ab9 */ /* 0x000fe20000000a00 */
[----:B------:R-:W3:Y:S06]  /*0040*/  S2R R5, SR_CTAID.X ;  /* 0x0000000000057919 */ /* 0x000eec0000002500 */
[----:B------:R-:W4:Y:S08]  /*0050*/  LDC.64 R28, c[0x0][0x218] ;  /* 0x00008600ff1c7b82 */ /* 0x000f300000000a00 */
[----:B------:R-:W5:Y:S08]  /*0060*/  LDC.64 R20, c[0x0][0x210] ;  /* 0x00008400ff147b82 */ /* 0x000f700000000a00 */
[----:B------:R-:W2:Y:S01]  /*0070*/  LDC.64 R26, c[0x0][0x220] ;  /* 0x00008800ff1a7b82 */ /* 0x000ea20000000a00 */
[----:B-1----:R-:W-:-:S07]  /*0080*/  SHF.L.U32 R0, R0, 0x2, RZ ;  /* 0x0000000200007819 */ /* 0x002fce00000006ff */
[----:B------:R-:W1:Y:S01]  /*0090*/  LDC.64 R24, c[0x0][0x230] ;  /* 0x00008c00ff187b82 */ /* 0x000e620000000a00 */
[----:B---3--:R-:W-:Y:S02]  /*00a0*/  SHF.R.S32.HI R3, RZ, 0x15, R5 ;  /* 0x00000015ff037819 */ /* 0x008fe40000011405 */
[----:B------:R-:W-:Y:S02]  /*00b0*/  LOP3.LUT R0, R0, 0x1fc, RZ, 0xc0, !PT ;  /* 0x000001fc00007812 */ /* 0x000fe400078ec0ff */
[----:B------:R-:W-:-:S03]  /*00c0*/  SGXT R3, R3, 0x1 ;  /* 0x000000010303781a */ /* 0x000fc60000000200 */
[----:B------:R-:W3:Y:S01]  /*00d0*/  LDC.64 R22, c[0x0][0x238] ;  /* 0x00008e00ff167b82 */ /* 0x000ee20000000a00 */
[----:B------:R-:W-:-:S04]  /*00e0*/  LEA R6, R5, R0, 0xa ;  /* 0x0000000005067211 */ /* 0x000fc800078e50ff */
[----:B------:R-:W-:-:S04]  /*00f0*/  LEA.HI R3, R3, R6, RZ, 0x12 ;  /* 0x0000000603037211 */ /* 0x000fc800078f90ff */
[----:B------:R-:W-:Y:S02]  /*0100*/  SHF.R.S32.HI R0, RZ, 0x12, R3 ;  /* 0x00000012ff007819 */ /* 0x000fe40000011403 */
[----:B------:R-:W-:Y:S02]  /*0110*/  IADD3 R3, R3, 0x200, RZ ;  /* 0x0000020003037810 */ /* 0x000fe40007ffe0ff */
[----:B------:R-:W-:Y:S02]  /*0120*/  SHF.R.S32.HI R2, RZ, 0xf, R0 ;  /* 0x0000000fff027819 */ /* 0x000fe40000011400 */
[----:B------:R-:W-:Y:S02]  /*0130*/  SHF.R.S32.HI R3, RZ, 0x12, R3 ;  /* 0x00000012ff037819 */ /* 0x000fe40000011403 */
[----:B------:R-:W-:Y:S02]  /*0140*/  LOP3.LUT R5, R2, 0xffff, RZ, 0xc0, !PT ;  /* 0x0000ffff02057812 */ /* 0x000fe400078ec0ff */
[----:B------:R-:W-:-:S02]  /*0150*/  SHF.R.S32.HI R4, RZ, 0xf, R3 ;  /* 0x0000000fff047819 */ /* 0x000fc40000011403 */
[----:B------:R-:W-:Y:S02]  /*0160*/  LEA.HI R2, R5, R0, RZ, 0x14 ;  /* 0x0000000005027211 */ /* 0x000fe400078fa0ff */
[----:B------:R-:W-:Y:S02]  /*0170*/  LOP3.LUT R4, R4, 0xffff, RZ, 0xc0, !PT ;  /* 0x0000ffff04047812 */ /* 0x000fe400078ec0ff */
[----:B------:R-:W-:Y:S02]  /*0180*/  LOP3.LUT R2, R2, 0xfff0, RZ, 0xc0, !PT ;  /* 0x0000fff002027812 */ /* 0x000fe400078ec0ff */
[----:B------:R-:W-:Y:S02]  /*0190*/  LEA.HI R4, R4, R3, RZ, 0x14 ;  /* 0x0000000304047211 */ /* 0x000fe400078fa0ff */
[----:B------:R-:W-:Y:S02]  /*01a0*/  IADD3 R2, RZ, -R2, RZ ;  /* 0x80000002ff027210 */ /* 0x000fe40007ffe0ff */
[----:B------:R-:W-:-:S02]  /*01b0*/  LOP3.LUT R4, R4, 0xfff0, RZ, 0xc0, !PT ;  /* 0x0000fff004047812 */ /* 0x000fc400078ec0ff */
[----:B------:R-:W-:Y:S02]  /*01c0*/  PRMT R5, R2, 0x7710, RZ ;  /* 0x0000771002057816 */ /* 0x000fe400000000ff */
[----:B------:R-:W-:Y:S02]  /*01d0*/  IADD3 R2, RZ, -R4, RZ ;  /* 0x80000004ff027210 */ /* 0x000fe40007ffe0ff */
[----:B------:R-:W-:Y:S02]  /*01e0*/  IADD3 R0, R0, R5, RZ ;  /* 0x0000000500007210 */ /* 0x000fe40007ffe0ff */
[----:B------:R-:W-:Y:S02]  /*01f0*/  PRMT R2, R2, 0x7710, RZ ;  /* 0x0000771002027816 */ /* 0x000fe400000000ff */
[----:B------:R-:W-:Y:S02]  /*0200*/  PRMT R7, R0, 0x9910, RZ ;  /* 0x0000991000077816 */ /* 0x000fe400000000ff */
[----:B------:R-:W-:-:S03]  /*0210*/  IADD3 R3, R3, R2, RZ ;  /* 0x0000000203037210 */ /* 0x000fc60007ffe0ff */
[----:B--2---:R-:W-:Y:S01]  /*0220*/  IMAD.WIDE R4, R7, 0x4, R8 ;  /* 0x0000000407047825 */ /* 0x004fe200078e0208 */
[----:B------:R-:W-:-:S05]  /*0230*/  PRMT R3, R3, 0x9910, RZ ;  /* 0x0000991003037816 */ /* 0x000fca00000000ff */
[----:B------:R-:W-:Y:S01]  /*0240*/  IMAD.WIDE R16, R3, 0x4, R8 ;  /* 0x0000000403107825 */ /* 0x000fe200078e0208 */
[----:B------:R-:W2:Y:S05]  /*0250*/  LDG.E.EL R4, desc[UR4][R4.64] ;  /* 0x0000000404047981 */ /* 0x000eaa000c2e1900 */
[----:B------:R-:W2:Y:S01]  /*0260*/  LDG.E.EL R16, desc[UR4][R16.64] ;  /* 0x0000000410107981 */ /* 0x000ea2000c2e1900 */
[----:B----4-:R-:W-:-:S04]  /*0270*/  IMAD.WIDE R18, R7, 0x4, R28 ;  /* 0x0000000407127825 */ /* 0x010fc800078e021c */
[----:B-----5:R-:W-:Y:S02]  /*0280*/  IMAD.WIDE R20, R6, 0x4, R20 ;  /* 0x0000000406147825 */ /* 0x020fe400078e0214 */
[----:B------:R-:W4:Y:S02]  /*0290*/  LDG.E.EL R19, desc[UR4][R18.64] ;  /* 0x0000000412137981 */ /* 0x000f24000c2e1900 */
[----:B0-----:R-:W-:Y:S02]  /*02a0*/  IMAD.WIDE R8, R7, 0x4, R26 ;  /* 0x0000000407087825 */ /* 0x001fe400078e021a */
[----:B------:R-:W4:Y:S02]  /*02b0*/  LDG.E.128 R12, desc[UR4][R20.64] ;  /* 0x00000004140c7981 */ /* 0x000f24000c1e1d00 */
[C---:B------:R-:W-:Y:S02]  /*02c0*/  IMAD.WIDE R28, R3.reuse, 0x4, R28 ;  /* 0x00000004031c7825 */ /* 0x040fe400078e021c */
[----:B------:R-:W5:Y:S02]  /*02d0*/  LDG.E.EL R18, desc[UR4][R8.64] ;  /* 0x0000000408127981 */ /* 0x000f64000c2e1900 */
[----:B------:R-:W-:-:S02]  /*02e0*/  IMAD.WIDE R26, R3, 0x4, R26 ;  /* 0x00000004031a7825 */ /* 0x000fc400078e021a */
[----:B------:R1:W4:Y:S04]  /*02f0*/  LDG.E.EL R17, desc[UR4][R28.64] ;  /* 0x000000041c117981 */ /* 0x000328000c2e1900 */
[----:B------:R3:W4:Y:S04]  /*0300*/  LDG.E.EL R5, desc[UR4][R26.64] ;  /* 0x000000041a057981 */ /* 0x000728000c2e1900 */
[----:B------:R-:W4:Y:S01]  /*0310*/  LDG.E.128 R8, desc[UR4][R20.64+0x800] ;  /* 0x0008000414087981 */ /* 0x000f22000c1e1d00 */
[----:B-1----:R-:W-:-:S04]  /*0320*/  IMAD.WIDE R28, R7, 0x4, R24 ;  /* 0x00000004071c7825 */ /* 0x002fc800078e0218 */
[----:B---3--:R-:W-:Y:S01]  /*0330*/  IMAD.WIDE R26, R7, 0x4, R22 ;  /* 0x00000004071a7825 */ /* 0x008fe200078e0216 */
[----:B------:R-:W3:Y:S03]  /*0340*/  LDG.E.EL R2, desc[UR4][R28.64] ;  /* 0x000000041c027981 */ /* 0x000ee6000c2e1900 */
[C---:B------:R-:W-:Y:S01]  /*0350*/  IMAD.WIDE R24, R3.reuse, 0x4, R24 ;  /* 0x0000000403187825 */ /* 0x040fe200078e0218 */
[----:B------:R0:W3:Y:S03]  /*0360*/  LDG.E.EL R7, desc[UR4][R26.64] ;  /* 0x000000041a077981 */ /* 0x0000e6000c2e1900 */
[----:B------:R-:W-:Y:S02]  /*0370*/  IMAD.WIDE R22, R3, 0x4, R22 ;  /* 0x0000000403167825 */ /* 0x000fe400078e0216 */
[----:B------:R1:W3:Y:S04]  /*0380*/  LDG.E.EL R3, desc[UR4][R24.64] ;  /* 0x0000000418037981 */ /* 0x0002e8000c2e1900 */
[----:B------:R2:W3:Y:S01]  /*0390*/  LDG.E.EL R0, desc[UR4][R22.64] ;  /* 0x0000000416007981 */ /* 0x0004e2000c2e1900 */
[----:B0-----:R-:W0:Y:S01]  /*03a0*/  LDC.64 R26, c[0x0][0x240] ;  /* 0x00009000ff1a7b82 */ /* 0x001e220000000a00 */
[----:B-1----:R-:W-:Y:S01]  /*03b0*/  HFMA2.MMA R25, -RZ, RZ, 1.625, 0 ;  /* 0x3e800000ff197435 */ /* 0x002fe200000001ff */
[----:B0-----:R-:W-:-:S04]  /*03c0*/  IMAD.WIDE R26, R6, 0x4, R26 ;  /* 0x00000004061a7825 */ /* 0x001fc800078e021a */
[----:B--2---:R-:W-:Y:S01]  /*03d0*/  FADD R4, R4, 9.9999997473787516356e-06 ;  /* 0x3727c5ac04047421 */ /* 0x004fe20000000000 */
[----:B------:R-:W-:-:S03]  /*03e0*/  FADD R16, R16, 9.9999997473787516356e-06 ;  /* 0x3727c5ac10107421 */ /* 0x000fc60000000000 */
[----:B------:R-:W0:Y:S08]  /*03f0*/  MUFU.SQRT R28, R4 ;  /* 0x00000004001c7308 */ /* 0x000e300000002000 */
[----:B------:R-:W1:Y:S01]  /*0400*/  MUFU.SQRT R22, R16 ;  /* 0x0000001000167308 */ /* 0x000e620000002000 */
[C---:B0-----:R-:W-:Y:S02]  /*0410*/  FSETP.GT.AND P0, PT, R28.reuse, 8.50705917302346158658e+37, PT ;  /* 0x7e8000001c00780b */ /* 0x041fe40003f04000 */
[----:B------:R-:W-:-:S02]  /*0420*/  FSETP.GEU.AND P2, PT, R28, 1.175494350822287508e-38, PT ;  /* 0x008000001c00780b */ /* 0x000fc40003f4e000 */
[C---:B-1----:R-:W-:Y:S02]  /*0430*/  FSETP.GT.AND P1, PT, R22.reuse, 8.50705917302346158658e+37, PT ;  /* 0x7e8000001600780b */ /* 0x042fe40003f24000 */
[----:B------:R-:W-:-:S07]  /*0440*/  FSETP.GEU.AND P3, PT, R22, 1.175494350822287508e-38, PT ;  /* 0x008000001600780b */ /* 0x000fce0003f6e000 */
[----:B------:R-:W-:-:S04]  /*0450*/  @P0 FMUL R28, R28, 0.25 ;  /* 0x3e8000001c1c0820 */ /* 0x000fc80000400000 */
[----:B------:R-:W-:Y:S01]  /*0460*/  @!P2 FMUL R28, R28, 16777216 ;  /* 0x4b8000001c1ca820 */ /* 0x000fe20000400000 */
[----:B------:R-:W-:-:S04]  /*0470*/  @P1 FMUL R22, R22, 0.25 ;  /* 0x3e80000016161820 */ /* 0x000fc80000400000 */
[----:B------:R-:W-:Y:S01]  /*0480*/  @!P3 FMUL R22, R22, 16777216 ;  /* 0x4b8000001616b820 */ /* 0x000fe20000400000 */
[----:B------:R-:W0:Y:S01]  /*0490*/  MUFU.RCP R28, R28 ;  /* 0x0000001c001c7308 */ /* 0x000e220000001000 */
[----:B------:R-:W-:-:S07]  /*04a0*/  FSEL R23, R25, 1, P0 ;  /* 0x3f80000019177808 */ /* 0x000fce0000000000 */
[----:B------:R-:W1:Y:S01]  /*04b0*/  MUFU.RCP R4, R22 ;  /* 0x0000001600047308 */ /* 0x000e620000001000 */
[----:B------:R-:W-:Y:S01]  /*04c0*/  FSEL R25, R25, 1, P1 ;  /* 0x3f80000019197808 */ /* 0x000fe20000800000 */
[----:B------:R-:W-:Y:S01]  /*04d0*/  @!P2 FMUL R23, R23, 16777216 ;  /* 0x4b8000001717a820 */ /* 0x000fe20000400000 */
[--C-:B----4-:R-:W-:Y:S01]  /*04e0*/  FADD R14, R14, R19.reuse ;  /* 0x000000130e0e7221 */ /* 0x110fe20000000000 */
[--C-:B------:R-:W-:Y:S01]  /*04f0*/  FADD R12, R12, R19.reuse ;  /* 0x000000130c0c7221 */ /* 0x100fe20000000000 */
[--C-:B------:R-:W-:Y:S01]  /*0500*/  FADD R13, R13, R19.reuse ;  /* 0x000000130d0d7221 */ /* 0x100fe20000000000 */
[----:B------:R-:W-:Y:S01]  /*0510*/  @!P3 FMUL R25, R25, 16777216 ;  /* 0x4b8000001919b820 */ /* 0x000fe20000400000 */
[----:B------:R-:W-:Y:S01]  /*0520*/  FADD R15, R15, R19 ;  /* 0x000000130f0f7221 */ /* 0x000fe20000000000 */
[----:B0-----:R-:W-:Y:S01]  /*0530*/  FMUL R16, R28, R23 ;  /* 0x000000171c107220 */ /* 0x001fe20000400000 */
[C---:B-----5:R-:W-:Y:S01]  /*0540*/  FADD R19, -R18.reuse, R14 ;  /* 0x0000000e12137221 */ /* 0x060fe20000000100 */
[C---:B------:R-:W-:Y:S01]  /*0550*/  FADD R29, -R18.reuse, R12 ;  /* 0x0000000c121d7221 */ /* 0x040fe20000000100 */
[----:B------:R-:W-:Y:S01]  /*0560*/  FADD R23, -R18, R15 ;  /* 0x0000000f12177221 */ /* 0x000fe20000000100 */
[----:B------:R-:W-:Y:S01]  /*0570*/  FADD R10, R10, R17 ;  /* 0x000000110a0a7221 */ /* 0x000fe20000000000 */
[----:B-1----:R-:W-:Y:S01]  /*0580*/  FMUL R4, R4, R25 ;  /* 0x0000001904047220 */ /* 0x002fe20000400000 */
[----:B------:R-:W-:Y:S01]  /*0590*/  FADD R25, -R18, R13 ;  /* 0x0000000d12197221 */ /* 0x000fe20000000100 */
[--C-:B------:R-:W-:Y:S01]  /*05a0*/  FADD R8, R8, R17.reuse ;  /* 0x0000001108087221 */ /* 0x100fe20000000000 */
[--C-:B------:R-:W-:Y:S01]  /*05b0*/  FADD R9, R9, R17.reuse ;  /* 0x0000001109097221 */ /* 0x100fe20000000000 */
[----:B------:R-:W-:Y:S01]  /*05c0*/  FADD R11, R11, R17 ;  /* 0x000000110b0b7221 */ /* 0x000fe20000000000 */
[-C--:B------:R-:W-:Y:S01]  /*05d0*/  FMUL R19, R19, R16.reuse ;  /* 0x0000001013137220 */ /* 0x080fe20000400000 */
[-C--:B------:R-:W-:Y:S01]  /*05e0*/  FMUL R22, R29, R16.reuse ;  /* 0x000000101d167220 */ /* 0x080fe20000400000 */
[-C--:B------:R-:W-:Y:S01]  /*05f0*/  FMUL R18, R25, R16.reuse ;  /* 0x0000001019127220 */ /* 0x080fe20000400000 */
[----:B------:R-:W-:Y:S01]  /*0600*/  FMUL R16, R23, R16 ;  /* 0x0000001017107220 */ /* 0x000fe20000400000 */
[C---:B------:R-:W-:Y:S01]  /*0610*/  FADD R17, -R5.reuse, R10 ;  /* 0x0000000a05117221 */ /* 0x040fe20000000100 */
[C---:B------:R-:W-:Y:S01]  /*0620*/  FADD R25, -R5.reuse, R8 ;  /* 0x0000000805197221 */ /* 0x040fe20000000100 */
[C---:B------:R-:W-:Y:S01]  /*0630*/  FADD R29, -R5.reuse, R9 ;  /* 0x00000009051d7221 */ /* 0x040fe20000000100 */
[----:B------:R-:W-:Y:S01]  /*0640*/  FADD R23, -R5, R11 ;  /* 0x0000000b05177221 */ /* 0x000fe20000000100 */
[-C--:B------:R-:W-:Y:S01]  /*0650*/  FMUL R24, R17, R4.reuse ;  /* 0x0000000411187220 */ /* 0x080fe20000400000 */
[-C--:B------:R-:W-:Y:S01]  /*0660*/  FMUL R25, R25, R4.reuse ;  /* 0x0000000419197220 */ /* 0x080fe20000400000 */
[-C--:B------:R-:W-:Y:S01]  /*0670*/  FMUL R17, R29, R4.reuse ;  /* 0x000000041d117220 */ /* 0x080fe20000400000 */
[----:B------:R-:W-:Y:S01]  /*0680*/  FMUL R23, R23, R4 ;  /* 0x0000000417177220 */ /* 0x000fe20000400000 */
[C-C-:B---3--:R-:W-:Y:S01]  /*0690*/  FFMA R6, R2.reuse, R19, R7.reuse ;  /* 0x0000001302067223 */ /* 0x148fe20000000007 */
[C-C-:B------:R-:W-:Y:S01]  /*06a0*/  FFMA R4, R2.reuse, R22, R7.reuse ;  /* 0x0000001602047223 */ /* 0x140fe20000000007 */
[C-C-:B------:R-:W-:Y:S01]  /*06b0*/  FFMA R5, R2.reuse, R18, R7.reuse ;  /* 0x0000001202057223 */ /* 0x140fe20000000007 */
[----:B------:R-:W-:Y:S01]  /*06c0*/  FFMA R7, R2, R16, R7 ;  /* 0x0000001002077223 */ /* 0x000fe20000000007 */
[C-C-:B------:R-:W-:Y:S01]  /*06d0*/  FFMA R18, R3.reuse, R24, R0.reuse ;  /* 0x0000001803127223 */ /* 0x140fe20000000000 */
[C-C-:B------:R-:W-:Y:S01]  /*06e0*/  FFMA R16, R3.reuse, R25, R0.reuse ;  /* 0x0000001903107223 */ /* 0x140fe20000000000 */
[C-C-:B------:R-:W-:Y:S01]  /*06f0*/  FFMA R17, R3.reuse, R17, R0.reuse ;  /* 0x0000001103117223 */ /* 0x140fe20000000000 */
[----:B------:R-:W-:Y:S01]  /*0700*/  FFMA R19, R3, R23, R0 ;  /* 0x0000001703137223 */ /* 0x000fe20000000000 */
[----:B------:R-:W-:Y:S04]  /*0710*/  STG.E.128 desc[UR4][R20.64], R12 ;  /* 0x0000000c14007986 */ /* 0x000fe8000c101d04 */
[----:B------:R-:W-:Y:S04]  /*0720*/  STG.E.128 desc[UR4][R20.64+0x800], R8 ;  /* 0x0008000814007986 */ /* 0x000fe8000c101d04 */
[----:B------:R-:W-:Y:S04]  /*0730*/  STG.E.128 desc[UR4][R26.64], R4 ;  /* 0x000000041a007986 */ /* 0x000fe8000c101d04 */
[----:B------:R-:W-:Y:S01]  /*0740*/  STG.E.128 desc[UR4][R26.64+0x800], R16 ;  /* 0x000800101a007986 */ /* 0x000fe2000c101d04 */
[----:B------:R-:W-:Y:S05]  /*0750*/  EXIT ;  /* 0x000000000000794d */ /* 0x000fea0003800000 */
.L_x_0:
[----:B------:R-:W-:-:S00]  /*0760*/  BRA `(.L_x_0) ;  /* 0xfffffffc00fc7947 */ /* 0x000fc0000383ffff */
[----:B------:R-:W-:-:S00]  /*0770*/  NOP ;  /* 0x0000000000007918 */ /* 0x000fc00000000000 */
        /* <DEDUP_REMOVED lines=8> */
.L_x_1:


//--------------------- .nv.global.init           --------------------------
	.section	.nv.global.init,"aw",@progbits
.nv.global.init:
	.type		_$_str,@object
	.size		_$_str,(_$_str_$_2 - _$_str)
_$_str:
        /*0000*/ 	.byte	0x5f, 0x5f, 0x43, 0x55, 0x44, 0x41, 0x5f, 0x46, 0x54, 0x5a, 0x00
	.type		_$_str_$_2,@object
	.size		_$_str_$_2,(.L_1 - _$_str_$_2)
_$_str_$_2:
        /*000b*/ 	.byte	0x5f, 0x5f, 0x43, 0x55, 0x44, 0x41, 0x5f, 0x50, 0x52, 0x45, 0x43, 0x5f, 0x53, 0x51, 0x52, 0x54
        /*001b*/ 	.byte	0x00
.L_1:


//--------------------- .nv.constant0.triton_poi_fused__native_batch_norm_legit_no_training_convolution_20 --------------------------
	.section	.nv.constant0.triton_poi_fused__native_batch_norm_legit_no_training_convolution_20,"a",@progbits
	.sectionflags	@""
	.align	4
.nv.constant0.triton_poi_fused__native_batch_norm_legit_no_training_convolution_20:
	.zero		588
